	.headerflags	@"EF_CUDA_TEXMODE_UNIFIED EF_CUDA_64BIT_ADDRESS EF_CUDA_ACCELERATORS EF_CUDA_SM90 EF_CUDA_VIRTUAL_SM(EF_CUDA_SM90)"
	.elftype	@"ET_EXEC"


//--------------------- .nv.info                  --------------------------
	.section	.nv.info,"",@"SHT_CUDA_INFO"
	.align	4


	//----- nvinfo : EIATTR_REGCOUNT
	.align		4
        /*0000*/ 	.byte	0x04, 0x2f
        /*0002*/ 	.short	(.L_1 - .L_0)
	.align		4
.L_0:
        /*0004*/ 	.word	index@(triton_red_fused__log_softmax_2)
        /*0008*/ 	.word	0x0000001e


	//----- nvinfo : EIATTR_MIN_STACK_SIZE
	.align		4
.L_1:
        /*000c*/ 	.byte	0x04, 0x12
        /*000e*/ 	.short	(.L_3 - .L_2)
	.align		4
.L_2:
        /*0010*/ 	.word	index@(triton_red_fused__log_softmax_2)
        /*0014*/ 	.word	0x00000000


	//----- nvinfo : EIATTR_FRAME_SIZE
	.align		4
.L_3:
        /*0018*/ 	.byte	0x04, 0x11
        /*001a*/ 	.short	(.L_5 - .L_4)
	.align		4
.L_4:
        /*001c*/ 	.word	index@(triton_red_fused__log_softmax_2)
        /*0020*/ 	.word	0x00000000


	//----- nvinfo : EIATTR_MIN_STACK_SIZE
	.align		4
.L_5:
        /*0024*/ 	.byte	0x04, 0x12
        /*0026*/ 	.short	(.L_7 - .L_6)
	.align		4
.L_6:
        /*0028*/ 	.word	index@(triton_red_fused__log_softmax_2)
        /*002c*/ 	.word	0x00000000
.L_7:


//--------------------- .nv.info.triton_red_fused__log_softmax_2 --------------------------
	.section	.nv.info.triton_red_fused__log_softmax_2,"",@"SHT_CUDA_INFO"
	.sectionflags	@""
	.align	4


	//----- nvinfo : EIATTR_CUDA_API_VERSION
	.align		4
        /*0000*/ 	.byte	0x04, 0x37
        /*0002*/ 	.short	(.L_9 - .L_8)
.L_8:
        /*0004*/ 	.word	0x0000007c


	//----- nvinfo : EIATTR_KPARAM_INFO
	.align		4
.L_9:
        /*0008*/ 	.byte	0x04, 0x17
        /*000a*/ 	.short	(.L_11 - .L_10)
.L_10:
        /*000c*/ 	.word	0x00000000
        /*0010*/ 	.short	0x0004
        /*0012*/ 	.short	0x001c
        /*0014*/ 	.byte	0x00, 0xf0, 0x11, 0x00


	//----- nvinfo : EIATTR_KPARAM_INFO
	.align		4
.L_11:
        /*0018*/ 	.byte	0x04, 0x17
        /*001a*/ 	.short	(.L_13 - .L_12)
.L_12:
        /*001c*/ 	.word	0x00000000
        /*0020*/ 	.short	0x0003
        /*0022*/ 	.short	0x0018
        /*0024*/ 	.byte	0x00, 0xf0, 0x11, 0x00


	//----- nvinfo : EIATTR_KPARAM_INFO
	.align		4
.L_13:
        /*0028*/ 	.byte	0x04, 0x17
        /*002a*/ 	.short	(.L_15 - .L_14)
.L_14:
        /*002c*/ 	.word	0x00000000
        /*0030*/ 	.short	0x0002
        /*0032*/ 	.short	0x0010
        /*0034*/ 	.byte	0x00, 0xf4, 0x21, 0x00


	//----- nvinfo : EIATTR_KPARAM_INFO
	.align		4
.L_15:
        /*0038*/ 	.byte	0x04, 0x17
        /*003a*/ 	.short	(.L_17 - .L_16)
.L_16:
        /*003c*/ 	.word	0x00000000
        /*0040*/ 	.short	0x0001
        /*0042*/ 	.short	0x0008
        /*0044*/ 	.byte	0x00, 0xf4, 0x21, 0x00


	//----- nvinfo : EIATTR_KPARAM_INFO
	.align		4
.L_17:
        /*0048*/ 	.byte	0x04, 0x17
        /*004a*/ 	.short	(.L_19 - .L_18)
.L_18:
        /*004c*/ 	.word	0x00000000
        /*0050*/ 	.short	0x0000
        /*0052*/ 	.short	0x0000
        /*0054*/ 	.byte	0x00, 0xf4, 0x21, 0x00


	//----- nvinfo : EIATTR_SPARSE_MMA_MASK
	.align		4
.L_19:
        /*0058*/ 	.byte	0x03, 0x50
        /*005a*/ 	.short	0x0000


	//----- nvinfo : EIATTR_MAXREG_COUNT
	.align		4
        /*005c*/ 	.byte	0x03, 0x1b
        /*005e*/ 	.short	0x0080


	//----- nvinfo : EIATTR_COOP_GROUP_MASK_REGIDS
	.align		4
        /*0060*/ 	.byte	0x04, 0x29
        /*0062*/ 	.short	(.L_21 - .L_20)


	//   ....[0]....
.L_20:
        /*0064*/ 	.word	0xffffffff


	//   ....[1]....
        /*0068*/ 	.word	0xffffffff


	//   ....[2]....
        /*006c*/ 	.word	0xffffffff


	//   ....[3]....
        /*0070*/ 	.word	0xffffffff


	//   ....[4]....
        /*0074*/ 	.word	0xffffffff


	//   ....[5]....
        /*0078*/ 	.word	0xffffffff


	//   ....[6]....
        /*007c*/ 	.word	0xffffffff


	//   ....[7]....
        /*0080*/ 	.word	0xffffffff


	//   ....[8]....
        /*0084*/ 	.word	0xffffffff


	//----- nvinfo : EIATTR_COOP_GROUP_INSTR_OFFSETS
	.align		4
.L_21:
        /*0088*/ 	.byte	0x04, 0x28
        /*008a*/ 	.short	(.L_23 - .L_22)


	//   ....[0]....
.L_22:
        /*008c*/ 	.word	0x00000ac0


	//   ....[1]....
        /*0090*/ 	.word	0x00000ae0


	//   ....[2]....
        /*0094*/ 	.word	0x00000b00


	//   ....[3]....
        /*0098*/ 	.word	0x00000b20


	//   ....[4]....
        /*009c*/ 	.word	0x00000b60


	//   ....[5]....
        /*00a0*/ 	.word	0x00000c00


	//   ....[6]....
        /*00a4*/ 	.word	0x00000c20


	//   ....[7]....
        /*00a8*/ 	.word	0x00000c40


	//   ....[8]....
        /*00ac*/ 	.word	0x00000c70


	//----- nvinfo : EIATTR_EXIT_INSTR_OFFSETS
	.align		4
.L_23:
        /*00b0*/ 	.byte	0x04, 0x1c
        /*00b2*/ 	.short	(.L_25 - .L_24)


	//   ....[0]....
.L_24:
        /*00b4*/ 	.word	0x00000ce0


	//   ....[1]....
        /*00b8*/ 	.word	0x00000d30


	//----- nvinfo : EIATTR_REQNTID
	.align		4
.L_25:
        /*00bc*/ 	.byte	0x04, 0x10
        /*00be*/ 	.short	(.L_27 - .L_26)
.L_26:
        /*00c0*/ 	.word	0x00000200
        /*00c4*/ 	.word	0x00000001
        /*00c8*/ 	.word	0x00000001


	//----- nvinfo : EIATTR_CBANK_PARAM_SIZE
	.align		4
.L_27:
        /*00cc*/ 	.byte	0x03, 0x19
        /*00ce*/ 	.short	0x0020


	//----- nvinfo : EIATTR_PARAM_CBANK
	.align		4
        /*00d0*/ 	.byte	0x04, 0x0a
        /*00d2*/ 	.short	(.L_29 - .L_28)
	.align		4
.L_28:
        /*00d4*/ 	.word	index@(.nv.constant0.triton_red_fused__log_softmax_2)
        /*00d8*/ 	.short	0x0210
        /*00da*/ 	.short	0x0020


	//----- nvinfo : EIATTR_SW_WAR
	.align		4
.L_29:
        /*00dc*/ 	.byte	0x04, 0x36
        /*00de*/ 	.short	(.L_31 - .L_30)
.L_30:
        /*00e0*/ 	.word	0x00000008
.L_31:


//--------------------- .nv.callgraph             --------------------------
	.section	.nv.callgraph,"",@"SHT_CUDA_CALLGRAPH"
	.align	4
	.sectionentsize	8
	.align		4
        /*0000*/ 	.word	0x00000000
	.align		4
        /*0004*/ 	.word	0xffffffff
	.align		4
        /*0008*/ 	.word	0x00000000
	.align		4
        /*000c*/ 	.word	0xfffffffe
	.align		4
        /*0010*/ 	.word	0x00000000
	.align		4
        /*0014*/ 	.word	0xfffffffd
	.align		4
        /*0018*/ 	.word	0x00000000
	.align		4
        /*001c*/ 	.word	0xfffffffc


//--------------------- .text.triton_red_fused__log_softmax_2 --------------------------
	.section	.text.triton_red_fused__log_softmax_2,"ax",@progbits
	.sectionflags	@"SHF_BARRIERS=1"
	.align	128
        .global         triton_red_fused__log_softmax_2
        .type           triton_red_fused__log_softmax_2,@function
        .size           triton_red_fused__log_softmax_2,(.L_x_1 - triton_red_fused__log_softmax_2)
        .other          triton_red_fused__log_softmax_2,@"STO_CUDA_ENTRY STV_DEFAULT"
triton_red_fused__log_softmax_2:
.text.triton_red_fused__log_softmax_2:
[----:B------:R-:W0:Y:S01]  /*0000*/  LDC R1, c[0x0][0x28] ;  /* 0x00000a00ff017b82 */ /* 0x000e220000000800 */
[----:B------:R-:W1:Y:S07]  /*0010*/  S2R R21, SR_TID.X ;  /* 0x0000000000157919 */ /* 0x000e6e0000002100 */
[----:B------:R-:W2:Y:S01]  /*0020*/  LDC.64 R16, c[0x0][0x210] ;  /* 0x00008400ff107b82 */ /* 0x000ea20000000a00 */
[----:B------:R-:W-:Y:S01]  /*0030*/  HFMA2.MMA R20, -RZ, RZ, 0, 0 ;  /* 0x00000000ff147435 */ /* 0x000fe200000001ff */
[----:B------:R-:W-:Y:S01]  /*0040*/  ULDC.64 UR6, c[0x0][0x208] ;  /* 0x0000820000067ab9 */ /* 0x000fe20000000a00 */
[----:B------:R-:W3:Y:S05]  /*0050*/  S2R R0, SR_CTAID.X ;  /* 0x0000000000007919 */ /* 0x000eea0000002500 */
[----:B------:R-:W4:Y:S01]  /*0060*/  LDC.64 R22, c[0x0][0x218] ;  /* 0x00008600ff167b82 */ /* 0x000f220000000a00 */
[----:B-1----:R-:W-:-:S02]  /*0070*/  SHF.L.U32 R3, R21, 0x2, RZ ;  /* 0x0000000215037819 */ /* 0x002fc400000006ff */
[----:B---3--:R-:W-:Y:S02]  /*0080*/  SHF.R.S32.HI R5, RZ, 0x1f, R0 ;  /* 0x0000001fff057819 */ /* 0x008fe40000011400 */
[----:B------:R-:W-:Y:S02]  /*0090*/  LOP3.LUT R19, R3, 0x7fc, RZ, 0xc0, !PT ;  /* 0x000007fc03137812 */ /* 0x000fe400078ec0ff */
[C---:B------:R-:W-:Y:S02]  /*00a0*/  ISETP.GE.AND P2, PT, R0.reuse, 0x10, PT ;  /* 0x000000100000780c */ /* 0x040fe40003f46270 */
[----:B------:R-:W-:Y:S01]  /*00b0*/  LEA.HI R6, R5, R0, RZ, 0x2 ;  /* 0x0000000005067211 */ /* 0x000fe200078f10ff */
[----:B------:R-:W-:Y:S01]  /*00c0*/  IMAD R13, R0, 0x1f60, R19 ;  /* 0x00001f60000d7824 */ /* 0x000fe200078e0213 */
[----:B------:R-:W-:Y:S02]  /*00d0*/  CS2R R4, SRZ ;  /* 0x0000000000047805 */ /* 0x000fe4000001ff00 */
[----:B------:R-:W-:-:S02]  /*00e0*/  SHF.R.S32.HI R9, RZ, 0x2, R6 ;  /* 0x00000002ff097819 */ /* 0x000fc40000011406 */
[----:B------:R-:W-:Y:S01]  /*00f0*/  CS2R R6, SRZ ;  /* 0x0000000000067805 */ /* 0x000fe2000001ff00 */
[----:B--2---:R-:W-:-:S04]  /*0100*/  IMAD.WIDE R14, R13, 0x4, R16 ;  /* 0x000000040d0e7825 */ /* 0x004fc800078e0210 */
[----:B----4-:R-:W-:Y:S01]  /*0110*/  IMAD.WIDE R22, R9, 0x4, R22 ;  /* 0x0000000409167825 */ /* 0x010fe200078e0216 */
[----:B------:R1:W2:Y:S01]  /*0120*/  @!P2 LDG.E.EF.128 R4, desc[UR6][R14.64] ;  /* 0x000000060e04a981 */ /* 0x0002a2000c0e1d00 */
[----:B------:R-:W-:Y:S02]  /*0130*/  IADD3 R25, R13, 0x800, RZ ;  /* 0x000008000d197810 */ /* 0x000fe40007ffe0ff */
[----:B------:R-:W-:Y:S02]  /*0140*/  CS2R R8, SRZ ;  /* 0x0000000000087805 */ /* 0x000fe4000001ff00 */
[----:B------:R-:W-:Y:S01]  /*0150*/  CS2R R10, SRZ ;  /* 0x00000000000a7805 */ /* 0x000fe2000001ff00 */
[----:B------:R3:W4:Y:S01]  /*0160*/  @!P2 LDG.E.EL R20, desc[UR6][R22.64] ;  /* 0x000000061614a981 */ /* 0x000722000c2e1900 */
[----:B------:R-:W-:-:S05]  /*0170*/  IMAD.WIDE R24, R25, 0x4, R16 ;  /* 0x0000000419187825 */ /* 0x000fca00078e0210 */
[----:B------:R2:W5:Y:S01]  /*0180*/  @!P2 LDG.E.EF.128 R8, desc[UR6][R24.64] ;  /* 0x000000061808a981 */ /* 0x000562000c0e1d00 */
[----:B------:R-:W-:Y:S02]  /*0190*/  IADD3 R27, R13, 0x1000, RZ ;  /* 0x000010000d1b7810 */ /* 0x000fe40007ffe0ff */
[----:B------:R-:W-:Y:S02]  /*01a0*/  CS2R R12, SRZ ;  /* 0x00000000000c7805 */ /* 0x000fe4000001ff00 */
[----:B-1----:R-:W-:Y:S01]  /*01b0*/  CS2R R14, SRZ ;  /* 0x00000000000e7805 */ /* 0x002fe2000001ff00 */
[----:B------:R-:W-:-:S05]  /*01c0*/  IMAD.WIDE R26, R27, 0x4, R16 ;  /* 0x000000041b1a7825 */ /* 0x000fca00078e0210 */
[----:B------:R5:W5:Y:S01]  /*01d0*/  @!P2 LDG.E.EF.128 R12, desc[UR6][R26.64] ;  /* 0x000000061a0ca981 */ /* 0x000b62000c0e1d00 */
[----:B------:R-:W-:-:S04]  /*01e0*/  LOP3.LUT R19, R19, 0x1800, RZ, 0xfc, !PT ;  /* 0x0000180013137812 */ /* 0x000fc800078efcff */
[----:B------:R-:W-:Y:S01]  /*01f0*/  ISETP.LT.U32.AND P0, PT, R19, 0x1f60, !P2 ;  /* 0x00001f601300780c */ /* 0x000fe20005701070 */
[----:B---3--:R-:W-:Y:S01]  /*0200*/  IMAD R23, R0, 0x1f60, R19 ;  /* 0x00001f6000177824 */ /* 0x008fe200078e0213 */
[----:B------:R-:W-:-:S03]  /*0210*/  CS2R R18, SRZ ;  /* 0x0000000000127805 */ /* 0x000fc6000001ff00 */
[----:B------:R-:W-:Y:S01]  /*0220*/  IMAD.WIDE R22, R23, 0x4, R16 ;  /* 0x0000000417167825 */ /* 0x000fe200078e0210 */
[----:B------:R-:W-:-:S07]  /*0230*/  CS2R R16, SRZ ;  /* 0x0000000000107805 */ /* 0x000fce000001ff00 */
[----:B------:R1:W3:Y:S01]  /*0240*/  @P0 LDG.E.EF.128 R16, desc[UR6][R22.64] ;  /* 0x0000000616100981 */ /* 0x0002e2000c0e1d00 */
[----:B--2---:R-:W-:-:S05]  /*0250*/  SEL R25, R4, RZ, !P2 ;  /* 0x000000ff04197207 */ /* 0x004fca0005000000 */
[----:B----4-:R-:W-:-:S04]  /*0260*/  FADD R25, R25, -R20 ;  /* 0x8000001419197221 */ /* 0x010fc80000000000 */
[----:B------:R-:W-:-:S05]  /*0270*/  FMUL R4, R25, 1.4426950216293334961 ;  /* 0x3fb8aa3b19047820 */ /* 0x000fca0000400000 */
[----:B------:R-:W-:Y:S02]  /*0280*/  FSETP.GEU.AND P6, PT, R4, -126, PT ;  /* 0xc2fc00000400780b */ /* 0x000fe40003fce000 */
[----:B-----5:R-:W-:Y:S02]  /*0290*/  SEL R27, R8, RZ, !P2 ;  /* 0x000000ff081b7207 */ /* 0x020fe40005000000 */
[----:B------:R-:W-:Y:S02]  /*02a0*/  SEL R25, R5, RZ, !P2 ;  /* 0x000000ff05197207 */ /* 0x000fe40005000000 */
[----:B------:R-:W-:Y:S01]  /*02b0*/  SEL R9, R9, RZ, !P2 ;  /* 0x000000ff09097207 */ /* 0x000fe20005000000 */
[--C-:B------:R-:W-:Y:S02]  /*02c0*/  FADD R27, R27, -R20.reuse ;  /* 0x800000141b1b7221 */ /* 0x100fe40000000000 */
[----:B------:R-:W-:-:S04]  /*02d0*/  FADD R25, R25, -R20 ;  /* 0x8000001419197221 */ /* 0x000fc80000000000 */
[----:B------:R-:W-:Y:S01]  /*02e0*/  @!P6 FMUL R4, R4, 0.5 ;  /* 0x3f0000000404e820 */ /* 0x000fe20000400000 */
[--C-:B------:R-:W-:Y:S01]  /*02f0*/  FADD R9, R9, -R20.reuse ;  /* 0x8000001409097221 */ /* 0x100fe20000000000 */
[----:B-1----:R-:W-:Y:S01]  /*0300*/  SEL R23, R6, RZ, !P2 ;  /* 0x000000ff06177207 */ /* 0x002fe20005000000 */
[----:B------:R-:W-:Y:S01]  /*0310*/  FMUL R5, R27, 1.4426950216293334961 ;  /* 0x3fb8aa3b1b057820 */ /* 0x000fe20000400000 */
[----:B------:R-:W-:Y:S02]  /*0320*/  FMUL R8, R25, 1.4426950216293334961 ;  /* 0x3fb8aa3b19087820 */ /* 0x000fe40000400000 */
[----:B------:R-:W1:Y:S01]  /*0330*/  MUFU.EX2 R4, R4 ;  /* 0x0000000400047308 */ /* 0x000e620000000800 */
[----:B------:R-:W-:Y:S01]  /*0340*/  SEL R25, R10, RZ, !P2 ;  /* 0x000000ff0a197207 */ /* 0x000fe20005000000 */
[----:B------:R-:W-:Y:S01]  /*0350*/  FMUL R9, R9, 1.4426950216293334961 ;  /* 0x3fb8aa3b09097820 */ /* 0x000fe20000400000 */
[----:B------:R-:W-:Y:S01]  /*0360*/  FADD R23, R23, -R20 ;  /* 0x8000001417177221 */ /* 0x000fe20000000000 */
[----:B------:R-:W-:-:S02]  /*0370*/  FSETP.GEU.AND P5, PT, R5, -126, PT ;  /* 0xc2fc00000500780b */ /* 0x000fc40003fae000 */
[----:B------:R-:W-:Y:S01]  /*0380*/  FADD R25, R25, -R20 ;  /* 0x8000001419197221 */ /* 0x000fe20000000000 */
[----:B------:R-:W-:Y:S01]  /*0390*/  FSETP.GEU.AND P1, PT, R8, -126, PT ;  /* 0xc2fc00000800780b */ /* 0x000fe20003f2e000 */
[----:B------:R-:W-:Y:S01]  /*03a0*/  FMUL R10, R23, 1.4426950216293334961 ;  /* 0x3fb8aa3b170a7820 */ /* 0x000fe20000400000 */
[----:B------:R-:W-:Y:S01]  /*03b0*/  FSETP.GEU.AND P4, PT, R9, -126, PT ;  /* 0xc2fc00000900780b */ /* 0x000fe20003f8e000 */
[----:B------:R-:W-:-:S03]  /*03c0*/  FMUL R22, R25, 1.4426950216293334961 ;  /* 0x3fb8aa3b19167820 */ /* 0x000fc60000400000 */
[----:B------:R-:W-:Y:S01]  /*03d0*/  FSETP.GEU.AND P3, PT, R10, -126, PT ;  /* 0xc2fc00000a00780b */ /* 0x000fe20003f6e000 */
[----:B-1----:R-:W-:Y:S01]  /*03e0*/  @!P6 FMUL R4, R4, R4 ;  /* 0x000000040404e220 */ /* 0x002fe20000400000 */
[----:B------:R-:W-:Y:S02]  /*03f0*/  FSETP.GEU.AND P6, PT, R22, -126, PT ;  /* 0xc2fc00001600780b */ /* 0x000fe40003fce000 */
[----:B------:R-:W-:Y:S01]  /*0400*/  @!P5 FMUL R5, R5, 0.5 ;  /* 0x3f0000000505d820 */ /* 0x000fe20000400000 */
[----:B------:R-:W-:Y:S02]  /*0410*/  SEL R7, R7, RZ, !P2 ;  /* 0x000000ff07077207 */ /* 0x000fe40005000000 */
[----:B------:R-:W-:Y:S02]  /*0420*/  @!P1 FMUL R8, R8, 0.5 ;  /* 0x3f00000008089820 */ /* 0x000fe40000400000 */
[----:B------:R-:W-:Y:S01]  /*0430*/  @!P4 FMUL R9, R9, 0.5 ;  /* 0x3f0000000909c820 */ /* 0x000fe20000400000 */
[----:B------:R-:W-:Y:S01]  /*0440*/  FADD R23, R7, -R20 ;  /* 0x8000001407177221 */ /* 0x000fe20000000000 */
[----:B------:R-:W1:Y:S01]  /*0450*/  MUFU.EX2 R5, R5 ;  /* 0x0000000500057308 */ /* 0x000e620000000800 */
[----:B------:R-:W-:Y:S01]  /*0460*/  SEL R25, R12, RZ, !P2 ;  /* 0x000000ff0c197207 */ /* 0x000fe20005000000 */
[----:B------:R-:W-:Y:S01]  /*0470*/  @!P3 FMUL R10, R10, 0.5 ;  /* 0x3f0000000a0ab820 */ /* 0x000fe20000400000 */
[----:B------:R-:W-:-:S05]  /*0480*/  SEL R11, R11, RZ, !P2 ;  /* 0x000000ff0b0b7207 */ /* 0x000fca0005000000 */
[----:B------:R-:W2:Y:S01]  /*0490*/  MUFU.EX2 R6, R8 ;  /* 0x0000000800067308 */ /* 0x000ea20000000800 */
[----:B------:R-:W-:Y:S01]  /*04a0*/  @!P6 FMUL R22, R22, 0.5 ;  /* 0x3f0000001616e820 */ /* 0x000fe20000400000 */
[----:B------:R-:W-:-:S06]  /*04b0*/  FADD R25, R25, -R20 ;  /* 0x8000001419197221 */ /* 0x000fcc0000000000 */
[----:B------:R-:W4:Y:S01]  /*04c0*/  MUFU.EX2 R7, R9 ;  /* 0x0000000900077308 */ /* 0x000f220000000800 */
[----:B------:R-:W-:Y:S01]  /*04d0*/  FADD R11, R11, -R20 ;  /* 0x800000140b0b7221 */ /* 0x000fe20000000000 */
[----:B------:R-:W-:Y:S01]  /*04e0*/  SEL R13, R13, RZ, !P2 ;  /* 0x000000ff0d0d7207 */ /* 0x000fe20005000000 */
[----:B------:R-:W-:Y:S01]  /*04f0*/  FMUL R12, R25, 1.4426950216293334961 ;  /* 0x3fb8aa3b190c7820 */ /* 0x000fe20000400000 */
[----:B------:R-:W-:-:S04]  /*0500*/  SEL R25, R14, RZ, !P2 ;  /* 0x000000ff0e197207 */ /* 0x000fc80005000000 */
[----:B------:R-:W5:Y:S01]  /*0510*/  MUFU.EX2 R8, R10 ;  /* 0x0000000a00087308 */ /* 0x000f620000000800 */
[----:B------:R-:W-:Y:S01]  /*0520*/  FMUL R23, R23, 1.4426950216293334961 ;  /* 0x3fb8aa3b17177820 */ /* 0x000fe20000400000 */
[----:B------:R-:W-:Y:S01]  /*0530*/  FMUL R11, R11, 1.4426950216293334961 ;  /* 0x3fb8aa3b0b0b7820 */ /* 0x000fe20000400000 */
[----:B------:R-:W-:-:S05]  /*0540*/  FADD R13, R13, -R20 ;  /* 0x800000140d0d7221 */ /* 0x000fca0000000000 */
[----:B------:R-:W3:Y:S01]  /*0550*/  MUFU.EX2 R9, R22 ;  /* 0x0000001600097308 */ /* 0x000ee20000000800 */
[----:B-1----:R-:W-:Y:S01]  /*0560*/  @!P5 FMUL R5, R5, R5 ;  /* 0x000000050505d220 */ /* 0x002fe20000400000 */
[----:B--2---:R-:W-:Y:S01]  /*0570*/  @!P1 FMUL R6, R6, R6 ;  /* 0x0000000606069220 */ /* 0x004fe20000400000 */
[----:B----4-:R-:W-:Y:S01]  /*0580*/  @!P4 FMUL R7, R7, R7 ;  /* 0x000000070707c220 */ /* 0x010fe20000400000 */
[----:B------:R-:W-:Y:S01]  /*0590*/  FADD R25, R25, -R20 ;  /* 0x8000001419197221 */ /* 0x000fe20000000000 */
[----:B------:R-:W-:Y:S01]  /*05a0*/  FSETP.GEU.AND P5, PT, R23, -126, PT ;  /* 0xc2fc00001700780b */ /* 0x000fe20003fae000 */
[----:B------:R-:W-:Y:S01]  /*05b0*/  FMUL R13, R13, 1.4426950216293334961 ;  /* 0x3fb8aa3b0d0d7820 */ /* 0x000fe20000400000 */
[----:B------:R-:W-:Y:S02]  /*05c0*/  FSETP.GEU.AND P1, PT, R11, -126, PT ;  /* 0xc2fc00000b00780b */ /* 0x000fe40003f2e000 */
[----:B------:R-:W-:Y:S01]  /*05d0*/  FSETP.GEU.AND P4, PT, R12, -126, PT ;  /* 0xc2fc00000c00780b */ /* 0x000fe20003f8e000 */
[----:B------:R-:W-:Y:S01]  /*05e0*/  FMUL R14, R25, 1.4426950216293334961 ;  /* 0x3fb8aa3b190e7820 */ /* 0x000fe20000400000 */
[----:B-----5:R-:W-:Y:S01]  /*05f0*/  @!P3 FMUL R8, R8, R8 ;  /* 0x000000080808b220 */ /* 0x020fe20000400000 */
[----:B------:R-:W-:Y:S01]  /*0600*/  FSETP.GEU.AND P3, PT, R13, -126, PT ;  /* 0xc2fc00000d00780b */ /* 0x000fe20003f6e000 */
[----:B0--3--:R-:W-:-:S02]  /*0610*/  @!P6 FMUL R9, R9, R9 ;  /* 0x000000090909e220 */ /* 0x009fc40000400000 */
[----:B------:R-:W-:-:S03]  /*0620*/  FSETP.GEU.AND P6, PT, R14, -126, PT ;  /* 0xc2fc00000e00780b */ /* 0x000fc60003fce000 */
[----:B------:R-:W-:Y:S02]  /*0630*/  @!P5 FMUL R23, R23, 0.5 ;  /* 0x3f0000001717d820 */ /* 0x000fe40000400000 */
[----:B------:R-:W-:Y:S02]  /*0640*/  @!P1 FMUL R11, R11, 0.5 ;  /* 0x3f0000000b0b9820 */ /* 0x000fe40000400000 */
[----:B------:R-:W-:Y:S01]  /*0650*/  @!P4 FMUL R12, R12, 0.5 ;  /* 0x3f0000000c0cc820 */ /* 0x000fe20000400000 */
[----:B------:R0:W1:Y:S01]  /*0660*/  MUFU.EX2 R10, R23 ;  /* 0x00000017000a7308 */ /* 0x0000620000000800 */
[----:B------:R-:W-:Y:S01]  /*0670*/  SEL R15, R15, RZ, !P2 ;  /* 0x000000ff0f0f7207 */ /* 0x000fe20005000000 */
[----:B------:R-:W-:Y:S01]  /*0680*/  @!P3 FMUL R13, R13, 0.5 ;  /* 0x3f0000000d0db820 */ /* 0x000fe20000400000 */
[----:B------:R-:W-:Y:S02]  /*0690*/  SEL R25, R16, RZ, P0 ;  /* 0x000000ff10197207 */ /* 0x000fe40000000000 */
[----:B------:R-:W-:Y:S01]  /*06a0*/  SEL R17, R17, RZ, P0 ;  /* 0x000000ff11117207 */ /* 0x000fe20000000000 */
[----:B------:R-:W-:-:S02]  /*06b0*/  @!P6 FMUL R14, R14, 0.5 ;  /* 0x3f0000000e0ee820 */ /* 0x000fc40000400000 */
[----:B------:R-:W2:Y:S01]  /*06c0*/  MUFU.EX2 R11, R11 ;  /* 0x0000000b000b7308 */ /* 0x000ea20000000800 */
[----:B------:R-:W-:-:S07]  /*06d0*/  FADD R15, R15, -R20 ;  /* 0x800000140f0f7221 */ /* 0x000fce0000000000 */
[----:B------:R-:W3:Y:S01]  /*06e0*/  MUFU.EX2 R12, R12 ;  /* 0x0000000c000c7308 */ /* 0x000ee20000000800 */
[--C-:B------:R-:W-:Y:S01]  /*06f0*/  FADD R25, R25, -R20.reuse ;  /* 0x8000001419197221 */ /* 0x100fe20000000000 */
[----:B------:R-:W-:Y:S01]  /*0700*/  FADD R17, R17, -R20 ;  /* 0x8000001411117221 */ /* 0x000fe20000000000 */
[----:B0-----:R-:W-:Y:S01]  /*0710*/  SEL R23, R18, RZ, P0 ;  /* 0x000000ff12177207 */ /* 0x001fe20000000000 */
[----:B------:R-:W-:-:S04]  /*0720*/  FMUL R15, R15, 1.4426950216293334961 ;  /* 0x3fb8aa3b0f0f7820 */ /* 0x000fc80000400000 */
[----:B------:R-:W0:Y:S01]  /*0730*/  MUFU.EX2 R13, R13 ;  /* 0x0000000d000d7308 */ /* 0x000e220000000800 */
[----:B------:R-:W-:Y:S01]  /*0740*/  SEL R19, R19, RZ, P0 ;  /* 0x000000ff13137207 */ /* 0x000fe20000000000 */
[----:B------:R-:W-:Y:S01]  /*0750*/  FMUL R16, R25, 1.4426950216293334961 ;  /* 0x3fb8aa3b19107820 */ /* 0x000fe20000400000 */
[----:B------:R-:W-:-:S05]  /*0760*/  FMUL R17, R17, 1.4426950216293334961 ;  /* 0x3fb8aa3b11117820 */ /* 0x000fca0000400000 */
[----:B------:R-:W4:Y:S01]  /*0770*/  MUFU.EX2 R14, R14 ;  /* 0x0000000e000e7308 */ /* 0x000f220000000800 */
[----:B-1----:R-:W-:Y:S01]  /*0780*/  @!P5 FMUL R10, R10, R10 ;  /* 0x0000000a0a0ad220 */ /* 0x002fe20000400000 */
[--C-:B------:R-:W-:Y:S01]  /*0790*/  FADD R23, R23, -R20.reuse ;  /* 0x8000001417177221 */ /* 0x100fe20000000000 */
[----:B------:R-:W-:Y:S01]  /*07a0*/  FSETP.GEU.AND P5, PT, R15, -126, PT ;  /* 0xc2fc00000f00780b */ /* 0x000fe20003fae000 */
[----:B--2---:R-:W-:Y:S01]  /*07b0*/  @!P1 FMUL R11, R11, R11 ;  /* 0x0000000b0b0b9220 */ /* 0x004fe20000400000 */
[----:B---3--:R-:W-:Y:S01]  /*07c0*/  @!P4 FMUL R12, R12, R12 ;  /* 0x0000000c0c0cc220 */ /* 0x008fe20000400000 */
[----:B------:R-:W-:Y:S01]  /*07d0*/  FADD R19, R19, -R20 ;  /* 0x8000001413137221 */ /* 0x000fe20000000000 */
[----:B------:R-:W-:Y:S01]  /*07e0*/  FSETP.GEU.AND P1, PT, R16, -126, PT ;  /* 0xc2fc00001000780b */ /* 0x000fe20003f2e000 */
[----:B------:R-:W-:Y:S01]  /*07f0*/  FMUL R23, R23, 1.4426950216293334961 ;  /* 0x3fb8aa3b17177820 */ /* 0x000fe20000400000 */
[----:B------:R-:W-:Y:S01]  /*0800*/  FSETP.GEU.AND P4, PT, R17, -126, PT ;  /* 0xc2fc00001100780b */ /* 0x000fe20003f8e000 */
[----:B------:R-:W-:Y:S01]  /*0810*/  FMUL R18, R19, 1.4426950216293334961 ;  /* 0x3fb8aa3b13127820 */ /* 0x000fe20000400000 */
[----:B0-----:R-:W-:-:S02]  /*0820*/  @!P3 FMUL R13, R13, R13 ;  /* 0x0000000d0d0db220 */ /* 0x001fc40000400000 */
[----:B------:R-:W-:Y:S01]  /*0830*/  FSETP.GEU.AND P3, PT, R23, -126, PT ;  /* 0xc2fc00001700780b */ /* 0x000fe20003f6e000 */
[----:B----4-:R-:W-:Y:S01]  /*0840*/  @!P6 FMUL R14, R14, R14 ;  /* 0x0000000e0e0ee220 */ /* 0x010fe20000400000 */
[----:B------:R-:W-:Y:S01]  /*0850*/  FSETP.GEU.AND P6, PT, R18, -126, PT ;  /* 0xc2fc00001200780b */ /* 0x000fe20003fce000 */
[----:B------:R-:W-:-:S04]  /*0860*/  @!P5 FMUL R15, R15, 0.5 ;  /* 0x3f0000000f0fd820 */ /* 0x000fc80000400000 */
[----:B------:R-:W-:Y:S02]  /*0870*/  @!P1 FMUL R16, R16, 0.5 ;  /* 0x3f00000010109820 */ /* 0x000fe40000400000 */
[----:B------:R-:W-:Y:S01]  /*0880*/  @!P4 FMUL R17, R17, 0.5 ;  /* 0x3f0000001111c820 */ /* 0x000fe20000400000 */
[----:B------:R-:W0:Y:S01]  /*0890*/  MUFU.EX2 R15, R15 ;  /* 0x0000000f000f7308 */ /* 0x000e220000000800 */
[----:B------:R-:W-:Y:S01]  /*08a0*/  FADD R4, RZ, R4 ;  /* 0x00000004ff047221 */ /* 0x000fe20000000000 */
[----:B------:R-:W-:Y:S01]  /*08b0*/  FADD R6, RZ, R6 ;  /* 0x00000006ff067221 */ /* 0x000fe20000000000 */
[----:B------:R-:W-:Y:S02]  /*08c0*/  @!P3 FMUL R23, R23, 0.5 ;  /* 0x3f0000001717b820 */ /* 0x000fe40000400000 */
[----:B------:R-:W-:Y:S01]  /*08d0*/  FADD R5, R4, R5 ;  /* 0x0000000504057221 */ /* 0x000fe20000000000 */
[----:B------:R-:W-:Y:S02]  /*08e0*/  @!P6 FMUL R18, R18, 0.5 ;  /* 0x3f0000001212e820 */ /* 0x000fe40000400000 */
[----:B------:R-:W1:Y:S01]  /*08f0*/  MUFU.EX2 R16, R16 ;  /* 0x0000001000107308 */ /* 0x000e620000000800 */
[----:B------:R-:W-:Y:S01]  /*0900*/  FADD R8, RZ, R8 ;  /* 0x00000008ff087221 */ /* 0x000fe20000000000 */
[----:B------:R-:W-:-:S06]  /*0910*/  FADD R6, R6, R7 ;  /* 0x0000000706067221 */ /* 0x000fcc0000000000 */
[----:B------:R-:W2:Y:S01]  /*0920*/  MUFU.EX2 R17, R17 ;  /* 0x0000001100117308 */ /* 0x000ea20000000800 */
[----:B------:R-:W-:Y:S01]  /*0930*/  FADD R10, RZ, R10 ;  /* 0x0000000aff0a7221 */ /* 0x000fe20000000000 */
[----:B------:R-:W-:Y:S01]  /*0940*/  FADD R9, R8, R9 ;  /* 0x0000000908097221 */ /* 0x000fe20000000000 */
[----:B------:R-:W-:-:S05]  /*0950*/  FADD R12, R5, R12 ;  /* 0x0000000c050c7221 */ /* 0x000fca0000000000 */
[----:B------:R-:W3:Y:S01]  /*0960*/  MUFU.EX2 R4, R23 ;  /* 0x0000001700047308 */ /* 0x000ee20000000800 */
[----:B------:R-:W-:Y:S01]  /*0970*/  FADD R13, R6, R13 ;  /* 0x0000000d060d7221 */ /* 0x000fe20000000000 */
[----:B------:R-:W-:Y:S01]  /*0980*/  FADD R10, R10, R11 ;  /* 0x0000000b0a0a7221 */ /* 0x000fe20000000000 */
[----:B0-----:R-:W-:-:S05]  /*0990*/  @!P5 FMUL R15, R15, R15 ;  /* 0x0000000f0f0fd220 */ /* 0x001fca0000400000 */
[----:B------:R-:W0:Y:S01]  /*09a0*/  MUFU.EX2 R18, R18 ;  /* 0x0000001200127308 */ /* 0x000e220000000800 */
[----:B------:R-:W-:Y:S01]  /*09b0*/  FADD R14, R9, R14 ;  /* 0x0000000e090e7221 */ /* 0x000fe20000000000 */
[----:B------:R-:W-:Y:S01]  /*09c0*/  FSEL R5, R12, RZ, !P2 ;  /* 0x000000ff0c057208 */ /* 0x000fe20005000000 */
[----:B-1----:R-:W-:Y:S01]  /*09d0*/  @!P1 FMUL R16, R16, R16 ;  /* 0x0000001010109220 */ /* 0x002fe20000400000 */
[----:B------:R-:W-:Y:S01]  /*09e0*/  FSEL R6, R13, RZ, !P2 ;  /* 0x000000ff0d067208 */ /* 0x000fe20005000000 */
[----:B--2---:R-:W-:Y:S01]  /*09f0*/  @!P4 FMUL R17, R17, R17 ;  /* 0x000000111111c220 */ /* 0x004fe20000400000 */
[----:B------:R-:W-:Y:S01]  /*0a00*/  FADD R15, R10, R15 ;  /* 0x0000000f0a0f7221 */ /* 0x000fe20000000000 */
[----:B------:R-:W-:Y:S01]  /*0a10*/  FSEL R7, R14, RZ, !P2 ;  /* 0x000000ff0e077208 */ /* 0x000fe20005000000 */
[----:B---3--:R-:W-:Y:S01]  /*0a20*/  @!P3 FMUL R4, R4, R4 ;  /* 0x000000040404b220 */ /* 0x008fe20000400000 */
[----:B------:R-:W-:Y:S01]  /*0a30*/  @P0 FADD R5, R5, R16 ;  /* 0x0000001005050221 */ /* 0x000fe20000000000 */
[----:B------:R-:W-:Y:S01]  /*0a40*/  @P0 FADD R6, R6, R17 ;  /* 0x0000001106060221 */ /* 0x000fe20000000000 */
[----:B------:R-:W-:Y:S01]  /*0a50*/  FSEL R15, R15, RZ, !P2 ;  /* 0x000000ff0f0f7208 */ /* 0x000fe20005000000 */
[----:B------:R-:W-:-:S02]  /*0a60*/  @P0 FADD R7, R7, R4 ;  /* 0x0000000407070221 */ /* 0x000fc40000000000 */
[----:B------:R-:W-:Y:S01]  /*0a70*/  FADD R6, R5, R6 ;  /* 0x0000000605067221 */ /* 0x000fe20000000000 */
[----:B0-----:R-:W-:-:S03]  /*0a80*/  @!P6 FMUL R18, R18, R18 ;  /* 0x000000121212e220 */ /* 0x001fc60000400000 */
[----:B------:R-:W-:Y:S01]  /*0a90*/  FADD R6, R7, R6 ;  /* 0x0000000607067221 */ /* 0x000fe20000000000 */
[----:B------:R-:W-:-:S04]  /*0aa0*/  @P0 FADD R15, R15, R18 ;  /* 0x000000120f0f0221 */ /* 0x000fc80000000000 */
[----:B------:R-:W-:-:S05]  /*0ab0*/  FADD R6, R15, R6 ;  /* 0x000000060f067221 */ /* 0x000fca0000000000 */
[----:B------:R-:W0:Y:S02]  /*0ac0*/  SHFL.BFLY PT, R5, R6, 0x10, 0x1f ;  /* 0x0e001f0006057f89 */ /* 0x000e2400000e0000 */
[----:B0-----:R-:W-:-:S05]  /*0ad0*/  FADD R5, R6, R5 ;  /* 0x0000000506057221 */ /* 0x001fca0000000000 */
[----:B------:R-:W0:Y:S02]  /*0ae0*/  SHFL.BFLY PT, R4, R5, 0x8, 0x1f ;  /* 0x0d001f0005047f89 */ /* 0x000e2400000e0000 */
[----:B0-----:R-:W-:-:S05]  /*0af0*/  FADD R4, R5, R4 ;  /* 0x0000000405047221 */ /* 0x001fca0000000000 */
[----:B------:R-:W0:Y:S02]  /*0b00*/  SHFL.BFLY PT, R7, R4, 0x4, 0x1f ;  /* 0x0c801f0004077f89 */ /* 0x000e2400000e0000 */
[----:B0-----:R-:W-:-:S05]  /*0b10*/  FADD R7, R4, R7 ;  /* 0x0000000704077221 */ /* 0x001fca0000000000 */
[----:B------:R-:W0:Y:S01]  /*0b20*/  SHFL.BFLY PT, R8, R7, 0x2, 0x1f ;  /* 0x0c401f0007087f89 */ /* 0x000e2200000e0000 */
[----:B------:R-:W1:Y:S01]  /*0b30*/  S2UR UR5, SR_CgaCtaId ;  /* 0x00000000000579c3 */ /* 0x000e620000008800 */
[----:B------:R-:W-:Y:S01]  /*0b40*/  LOP3.LUT P0, RZ, R21, 0x1f, RZ, 0xc0, !PT ;  /* 0x0000001f15ff7812 */ /* 0x000fe2000780c0ff */
[----:B0-----:R-:W-:-:S05]  /*0b50*/  FADD R8, R7, R8 ;  /* 0x0000000807087221 */ /* 0x001fca0000000000 */
[----:B------:R-:W0:Y:S01]  /*0b60*/  SHFL.BFLY PT, R9, R8, 0x1, 0x1f ;  /* 0x0c201f0008097f89 */ /* 0x000e2200000e0000 */
[----:B------:R-:W-:Y:S01]  /*0b70*/  UMOV UR4, 0x400 ;  /* 0x0000040000047882 */ /* 0x000fe20000000000 */
[----:B------:R-:W-:Y:S01]  /*0b80*/  SHF.R.U32.HI R5, RZ, 0x3, R21 ;  /* 0x00000003ff057819 */ /* 0x000fe20000011615 */
[----:B-1----:R-:W-:-:S03]  /*0b90*/  UPRMT UR4, UR5, 0x654, UR4 ;  /* 0x0000065405047896 */ /* 0x002fc60008000004 */
[----:B------:R-:W-:Y:S01]  /*0ba0*/  LOP3.LUT R5, R5, 0x3c, RZ, 0xc0, !PT ;  /* 0x0000003c05057812 */ /* 0x000fe200078ec0ff */
[----:B0-----:R-:W-:-:S05]  /*0bb0*/  FADD R10, R8, R9 ;  /* 0x00000009080a7221 */ /* 0x001fca0000000000 */
[----:B------:R-:W-:Y:S01]  /*0bc0*/  @!P0 STS [R5+UR4], R10 ;  /* 0x0000000a05008988 */ /* 0x000fe20008000804 */
[----:B------:R-:W-:Y:S01]  /*0bd0*/  BAR.SYNC.DEFER_BLOCKING 0x0 ;  /* 0x0000000000007b1d */ /* 0x000fe20000010000 */
[----:B------:R-:W-:-:S13]  /*0be0*/  ISETP.GE.AND P1, PT, R21, 0x10, PT ;  /* 0x000000101500780c */ /* 0x000fda0003f26270 */
[----:B------:R-:W0:Y:S04]  /*0bf0*/  @!P1 LDS R2, [R3+UR4] ;  /* 0x0000000403029984 */ /* 0x000e280008000800 */
[----:B0-----:R-:W0:Y:S02]  /*0c00*/  SHFL.BFLY PT, R7, R2, 0x8, 0x1f ;  /* 0x0d001f0002077f89 */ /* 0x001e2400000e0000 */
[----:B0-----:R-:W-:-:S05]  /*0c10*/  FADD R7, R2, R7 ;  /* 0x0000000702077221 */ /* 0x001fca0000000000 */
[----:B------:R-:W0:Y:S02]  /*0c20*/  SHFL.BFLY PT, R4, R7, 0x4, 0x1f ;  /* 0x0c801f0007047f89 */ /* 0x000e2400000e0000 */
[----:B0-----:R-:W-:-:S05]  /*0c30*/  FADD R4, R7, R4 ;  /* 0x0000000407047221 */ /* 0x001fca0000000000 */
[----:B------:R-:W0:Y:S01]  /*0c40*/  SHFL.BFLY PT, R9, R4, 0x2, 0x1f ;  /* 0x0c401f0004097f89 */ /* 0x000e2200000e0000 */
[----:B------:R-:W-:Y:S01]  /*0c50*/  LOP3.LUT P0, RZ, R21, 0xf, RZ, 0xc0, !PT ;  /* 0x0000000f15ff7812 */ /* 0x000fe2000780c0ff */
[----:B0-----:R-:W-:-:S05]  /*0c60*/  FADD R9, R4, R9 ;  /* 0x0000000904097221 */ /* 0x001fca0000000000 */
[----:B------:R-:W0:Y:S01]  /*0c70*/  SHFL.BFLY PT, R6, R9, 0x1, 0x1f ;  /* 0x0c201f0009067f89 */ /* 0x000e2200000e0000 */
[C---:B------:R-:W-:Y:S02]  /*0c80*/  ISETP.LT.AND P0, PT, R21.reuse, 0x10, !P0 ;  /* 0x000000101500780c */ /* 0x040fe40004701270 */
[----:B------:R-:W-:-:S04]  /*0c90*/  LOP3.LUT P1, RZ, R21, 0x1ff, RZ, 0xc0, !PT ;  /* 0x000001ff15ff7812 */ /* 0x000fc8000782c0ff */
[----:B------:R-:W-:Y:S01]  /*0ca0*/  ISETP.LT.AND P1, PT, R0, 0x10, !P1 ;  /* 0x000000100000780c */ /* 0x000fe20004f21270 */
[----:B0-----:R-:W-:-:S06]  /*0cb0*/  FADD R6, R9, R6 ;  /* 0x0000000609067221 */ /* 0x001fcc0000000000 */
[----:B------:R0:W-:Y:S01]  /*0cc0*/  @P0 STS [R3+UR4], R6 ;  /* 0x0000000603000988 */ /* 0x0001e20008000804 */
[----:B------:R-:W-:Y:S06]  /*0cd0*/  BAR.SYNC.DEFER_BLOCKING 0x0 ;  /* 0x0000000000007b1d */ /* 0x000fec0000010000 */
[----:B0-----:R-:W-:Y:S05]  /*0ce0*/  @!P1 EXIT ;  /* 0x000000000000994d */ /* 0x001fea0003800000 */
[----:B------:R-:W0:Y:S01]  /*0cf0*/  LDS R5, [UR4] ;  /* 0x00000004ff057984 */ /* 0x000e220008000800 */
[----:B------:R-:W1:Y:S02]  /*0d00*/  LDC.64 R2, c[0x0][0x220] ;  /* 0x00008800ff027b82 */ /* 0x000e640000000a00 */
[----:B-1----:R-:W-:-:S05]  /*0d10*/  IMAD.WIDE R2, R0, 0x4, R2 ;  /* 0x0000000400027825 */ /* 0x002fca00078e0202 */
[----:B0-----:R-:W-:Y:S01]  /*0d20*/  STG.E desc[UR6][R2.64], R5 ;  /* 0x0000000502007986 */ /* 0x001fe2000c101906 */
[----:B------:R-:W-:Y:S05]  /*0d30*/  EXIT ;  /* 0x000000000000794d */ /* 0x000fea0003800000 */
.L_x_0:
[----:B------:R-:W-:-:S00]  /*0d40*/  BRA `(.L_x_0) ;  /* 0xfffffffc00fc7947 */ /* 0x000fc0000383ffff */
[----:B------:R-:W-:-:S00]  /*0d50*/  NOP ;  /* 0x0000000000007918 */ /* 0x000fc00000000000 */
        /* <DEDUP_REMOVED lines=10> */
.L_x_1:


//--------------------- .nv.shared.triton_red_fused__log_softmax_2 --------------------------
	.section	.nv.shared.triton_red_fused__log_softmax_2,"aw",@nobits
	.sectionflags	@""
	.align	16
	.zero		1024


//--------------------- .nv.constant0.triton_red_fused__log_softmax_2 --------------------------
	.section	.nv.constant0.triton_red_fused__log_softmax_2,"a",@progbits
	.sectionflags	@""
	.align	4
.nv.constant0.triton_red_fused__log_softmax_2:
	.zero		560
